	.headerflags	@"EF_CUDA_TEXMODE_UNIFIED EF_CUDA_64BIT_ADDRESS EF_CUDA_ACCELERATORS EF_CUDA_SM90 EF_CUDA_VIRTUAL_SM(EF_CUDA_SM90)"
	.elftype	@"ET_EXEC"


//--------------------- .nv.info                  --------------------------
	.section	.nv.info,"",@"SHT_CUDA_INFO"
	.align	4


	//----- nvinfo : EIATTR_REGCOUNT
	.align		4
        /*0000*/ 	.byte	0x04, 0x2f
        /*0002*/ 	.short	(.L_3 - .L_2)
	.align		4
.L_2:
        /*0004*/ 	.word	index@(triton_poi_fused__native_batch_norm_legit_no_training_convolution_relu_23)
        /*0008*/ 	.word	0x00000016


	//----- nvinfo : EIATTR_MIN_STACK_SIZE
	.align		4
.L_3:
        /*000c*/ 	.byte	0x04, 0x12
        /*000e*/ 	.short	(.L_5 - .L_4)
	.align		4
.L_4:
        /*0010*/ 	.word	index@(triton_poi_fused__native_batch_norm_legit_no_training_convolution_relu_23)
        /*0014*/ 	.word	0x00000000


	//----- nvinfo : EIATTR_FRAME_SIZE
	.align		4
.L_5:
        /*0018*/ 	.byte	0x04, 0x11
        /*001a*/ 	.short	(.L_7 - .L_6)
	.align		4
.L_6:
        /*001c*/ 	.word	index@(triton_poi_fused__native_batch_norm_legit_no_training_convolution_relu_23)
        /*0020*/ 	.word	0x00000000


	//----- nvinfo : EIATTR_MIN_STACK_SIZE
	.align		4
.L_7:
        /*0024*/ 	.byte	0x04, 0x12
        /*0026*/ 	.short	(.L_9 - .L_8)
	.align		4
.L_8:
        /*0028*/ 	.word	index@(triton_poi_fused__native_batch_norm_legit_no_training_convolution_relu_23)
        /*002c*/ 	.word	0x00000000
.L_9:


//--------------------- .nv.info.triton_poi_fused__native_batch_norm_legit_no_training_convolution_relu_23 --------------------------
	.section	.nv.info.triton_poi_fused__native_batch_norm_legit_no_training_convolution_relu_23,"",@"SHT_CUDA_INFO"
	.sectionflags	@""
	.align	4


	//----- nvinfo : EIATTR_CUDA_API_VERSION
	.align		4
        /*0000*/ 	.byte	0x04, 0x37
        /*0002*/ 	.short	(.L_11 - .L_10)
.L_10:
        /*0004*/ 	.word	0x0000007c


	//----- nvinfo : EIATTR_KPARAM_INFO
	.align		4
.L_11:
        /*0008*/ 	.byte	0x04, 0x17
        /*000a*/ 	.short	(.L_13 - .L_12)
.L_12:
        /*000c*/ 	.word	0x00000000
        /*0010*/ 	.short	0x0007
        /*0012*/ 	.short	0x0038
        /*0014*/ 	.byte	0x00, 0xf0, 0x11, 0x00


	//----- nvinfo : EIATTR_KPARAM_INFO
	.align		4
.L_13:
        /*0018*/ 	.byte	0x04, 0x17
        /*001a*/ 	.short	(.L_15 - .L_14)
.L_14:
        /*001c*/ 	.word	0x00000000
        /*0020*/ 	.short	0x0006
        /*0022*/ 	.short	0x0030
        /*0024*/ 	.byte	0x00, 0xf4, 0x21, 0x00


	//----- nvinfo : EIATTR_KPARAM_INFO
	.align		4
.L_15:
        /*0028*/ 	.byte	0x04, 0x17
        /*002a*/ 	.short	(.L_17 - .L_16)
.L_16:
        /*002c*/ 	.word	0x00000000
        /*0030*/ 	.short	0x0005
        /*0032*/ 	.short	0x0028
        /*0034*/ 	.byte	0x00, 0xf4, 0x21, 0x00


	//----- nvinfo : EIATTR_KPARAM_INFO
	.align		4
.L_17:
        /*0038*/ 	.byte	0x04, 0x17
        /*003a*/ 	.short	(.L_19 - .L_18)
.L_18:
        /*003c*/ 	.word	0x00000000
        /*0040*/ 	.short	0x0004
        /*0042*/ 	.short	0x0020
        /*0044*/ 	.byte	0x00, 0xf4, 0x21, 0x00


	//----- nvinfo : EIATTR_KPARAM_INFO
	.align		4
.L_19:
        /*0048*/ 	.byte	0x04, 0x17
        /*004a*/ 	.short	(.L_21 - .L_20)
.L_20:
        /*004c*/ 	.word	0x00000000
        /*0050*/ 	.short	0x0003
        /*0052*/ 	.short	0x0018
        /*0054*/ 	.byte	0x00, 0xf4, 0x21, 0x00


	//----- nvinfo : EIATTR_KPARAM_INFO
	.align		4
.L_21:
        /*0058*/ 	.byte	0x04, 0x17
        /*005a*/ 	.short	(.L_23 - .L_22)
.L_22:
        /*005c*/ 	.word	0x00000000
        /*0060*/ 	.short	0x0002
        /*0062*/ 	.short	0x0010
        /*0064*/ 	.byte	0x00, 0xf4, 0x21, 0x00


	//----- nvinfo : EIATTR_KPARAM_INFO
	.align		4
.L_23:
        /*0068*/ 	.byte	0x04, 0x17
        /*006a*/ 	.short	(.L_25 - .L_24)
.L_24:
        /*006c*/ 	.word	0x00000000
        /*0070*/ 	.short	0x0001
        /*0072*/ 	.short	0x0008
        /*0074*/ 	.byte	0x00, 0xf4, 0x21, 0x00


	//----- nvinfo : EIATTR_KPARAM_INFO
	.align		4
.L_25:
        /*0078*/ 	.byte	0x04, 0x17
        /*007a*/ 	.short	(.L_27 - .L_26)
.L_26:
        /*007c*/ 	.word	0x00000000
        /*0080*/ 	.short	0x0000
        /*0082*/ 	.short	0x0000
        /*0084*/ 	.byte	0x00, 0xf4, 0x21, 0x00


	//----- nvinfo : EIATTR_SPARSE_MMA_MASK
	.align		4
.L_27:
        /*0088*/ 	.byte	0x03, 0x50
        /*008a*/ 	.short	0x0000


	//----- nvinfo : EIATTR_MAXREG_COUNT
	.align		4
        /*008c*/ 	.byte	0x03, 0x1b
        /*008e*/ 	.short	0x00ff


	//----- nvinfo : EIATTR_EXIT_INSTR_OFFSETS
	.align		4
        /*0090*/ 	.byte	0x04, 0x1c
        /*0092*/ 	.short	(.L_29 - .L_28)


	//   ....[0]....
.L_28:
        /*0094*/ 	.word	0x000003c0


	//----- nvinfo : EIATTR_REQNTID
	.align		4
.L_29:
        /*0098*/ 	.byte	0x04, 0x10
        /*009a*/ 	.short	(.L_31 - .L_30)
.L_30:
        /*009c*/ 	.word	0x00000080
        /*00a0*/ 	.word	0x00000001
        /*00a4*/ 	.word	0x00000001


	//----- nvinfo : EIATTR_CBANK_PARAM_SIZE
	.align		4
.L_31:
        /*00a8*/ 	.byte	0x03, 0x19
        /*00aa*/ 	.short	0x003c


	//----- nvinfo : EIATTR_PARAM_CBANK
	.align		4
        /*00ac*/ 	.byte	0x04, 0x0a
        /*00ae*/ 	.short	(.L_33 - .L_32)
	.align		4
.L_32:
        /*00b0*/ 	.word	index@(.nv.constant0.triton_poi_fused__native_batch_norm_legit_no_training_convolution_relu_23)
        /*00b4*/ 	.short	0x0210
        /*00b6*/ 	.short	0x003c


	//----- nvinfo : EIATTR_SW_WAR
	.align		4
.L_33:
        /*00b8*/ 	.byte	0x04, 0x36
        /*00ba*/ 	.short	(.L_35 - .L_34)
.L_34:
        /*00bc*/ 	.word	0x00000008
.L_35:


//--------------------- .nv.callgraph             --------------------------
	.section	.nv.callgraph,"",@"SHT_CUDA_CALLGRAPH"
	.align	4
	.sectionentsize	8
	.align		4
        /*0000*/ 	.word	0x00000000
	.align		4
        /*0004*/ 	.word	0xffffffff
	.align		4
        /*0008*/ 	.word	0x00000000
	.align		4
        /*000c*/ 	.word	0xfffffffe
	.align		4
        /*0010*/ 	.word	0x00000000
	.align		4
        /*0014*/ 	.word	0xfffffffd
	.align		4
        /*0018*/ 	.word	0x00000000
	.align		4
        /*001c*/ 	.word	0xfffffffc


//--------------------- .nv.constant4             --------------------------
	.section	.nv.constant4,"a",@progbits
	.align	8
	.align		8
.nv.constant4:
        /*0000*/ 	.dword	_$_str
	.align		8
        /*0008*/ 	.dword	_$_str_$_2


//--------------------- .text.triton_poi_fused__native_batch_norm_legit_no_training_convolution_relu_23 --------------------------
	.section	.text.triton_poi_fused__native_batch_norm_legit_no_training_convolution_relu_23,"ax",@progbits
	.align	128
        .global         triton_poi_fused__native_batch_norm_legit_no_training_convolution_relu_23
        .type           triton_poi_fused__native_batch_norm_legit_no_training_convolution_relu_23,@function
        .size           triton_poi_fused__native_batch_norm_legit_no_training_convolution_relu_23,(.L_x_1 - triton_poi_fused__native_batch_norm_legit_no_training_convolution_relu_23)
        .other          triton_poi_fused__native_batch_norm_legit_no_training_convolution_relu_23,@"STO_CUDA_ENTRY STV_DEFAULT"
triton_poi_fused__native_batch_norm_legit_no_training_convolution_relu_23:
.text.triton_poi_fused__native_batch_norm_legit_no_training_convolution_relu_23:
[----:B------:R-:W-:Y:S01]  /*0000*/  LDC R1, c[0x0][0x28] ;  /* 0x00000a00ff017b82 */ /* 0x000fe20000000800 */
[----:B------:R-:W1:Y:S07]  /*0010*/  S2R R0, SR_TID.X ;  /* 0x0000000000007919 */ /* 0x000e6e0000002100 */
[----:B------:R-:W2:Y:S01]  /*0020*/  LDC.64 R14, c[0x0][0x228] ;  /* 0x00008a00ff0e7b82 */ /* 0x000ea20000000a00 */
[----:B------:R-:W-:Y:S01]  /*0030*/  ULDC.64 UR4, c[0x0][0x208] ;  /* 0x0000820000047ab9 */ /* 0x000fe20000000a00 */
[----:B------:R-:W3:Y:S06]  /*0040*/  S2R R5, SR_CTAID.X ;  /* 0x0000000000057919 */ /* 0x000eec0000002500 */
[----:B------:R-:W4:Y:S08]  /*0050*/  LDC.64 R10, c[0x0][0x218] ;  /* 0x00008600ff0a7b82 */ /* 0x000f300000000a00 */
[----:B------:R-:W5:Y:S08]  /*0060*/  LDC.64 R12, c[0x0][0x220] ;  /* 0x00008800ff0c7b82 */ /* 0x000f700000000a00 */
[----:B------:R-:W4:Y:S01]  /*0070*/  LDC.64 R16, c[0x0][0x230] ;  /* 0x00008c00ff107b82 */ /* 0x000f220000000a00 */
[----:B-1----:R-:W-:-:S02]  /*0080*/  SHF.L.U32 R0, R0, 0x1, RZ ;  /* 0x0000000100007819 */ /* 0x002fc400000006ff */
[----:B---3--:R-:W-:Y:S02]  /*0090*/  SHF.R.S32.HI R3, RZ, 0x17, R5 ;  /* 0x00000017ff037819 */ /* 0x008fe40000011405 */
[----:B------:R-:W-:Y:S02]  /*00a0*/  LOP3.LUT R0, R0, 0xfe, RZ, 0xc0, !PT ;  /* 0x000000fe00007812 */ /* 0x000fe400078ec0ff */
[----:B------:R-:W-:Y:S02]  /*00b0*/  SGXT R3, R3, 0x1 ;  /* 0x000000010303781a */ /* 0x000fe40000000200 */
[----:B------:R-:W-:Y:S02]  /*00c0*/  LEA R0, R5, R0, 0x8 ;  /* 0x0000000005007211 */ /* 0x000fe400078e40ff */
[----:B------:R-:W1:Y:S02]  /*00d0*/  LDC.64 R4, c[0x0][0x238] ;  /* 0x00008e00ff047b82 */ /* 0x000e640000000a00 */
[----:B------:R-:W-:-:S04]  /*00e0*/  LEA.HI R3, R3, R0, RZ, 0x4 ;  /* 0x0000000003037211 */ /* 0x000fc800078f20ff */
[--C-:B------:R-:W-:Y:S02]  /*00f0*/  SHF.R.S32.HI R2, RZ, 0x4, R3.reuse ;  /* 0x00000004ff027819 */ /* 0x100fe40000011403 */
[----:B------:R-:W-:-:S04]  /*0100*/  SHF.R.S32.HI R3, RZ, 0x1f, R3 ;  /* 0x0000001fff037819 */ /* 0x000fc80000011403 */
[----:B------:R-:W-:-:S04]  /*0110*/  LEA.HI R3, R3, R2, RZ, 0xa ;  /* 0x0000000203037211 */ /* 0x000fc800078f50ff */
[----:B------:R-:W-:-:S04]  /*0120*/  LOP3.LUT R3, R3, 0xfffffc00, RZ, 0xc0, !PT ;  /* 0xfffffc0003037812 */ /* 0x000fc800078ec0ff */
[----:B------:R-:W-:Y:S02]  /*0130*/  IADD3 R19, R2, -R3, RZ ;  /* 0x8000000302137210 */ /* 0x000fe40007ffe0ff */
[----:B------:R-:W3:Y:S03]  /*0140*/  LDC.64 R2, c[0x0][0x210] ;  /* 0x00008400ff027b82 */ /* 0x000ee60000000a00 */
[----:B--2---:R-:W-:-:S05]  /*0150*/  IMAD.WIDE R14, R19, 0x4, R14 ;  /* 0x00000004130e7825 */ /* 0x004fca00078e020e */
[----:B------:R2:W2:Y:S01]  /*0160*/  LDG.E.EL R18, desc[UR4][R14.64] ;  /* 0x000000040e127981 */ /* 0x0004a2000c2e1900 */
[----:B----4-:R-:W-:-:S04]  /*0170*/  IMAD.WIDE R10, R19, 0x4, R10 ;  /* 0x00000004130a7825 */ /* 0x010fc800078e020a */
[----:B-----5:R-:W-:Y:S01]  /*0180*/  IMAD.WIDE R12, R19, 0x4, R12 ;  /* 0x00000004130c7825 */ /* 0x020fe200078e020c */
[----:B------:R4:W5:Y:S04]  /*0190*/  LDG.E.EL R8, desc[UR4][R10.64] ;  /* 0x000000040a087981 */ /* 0x000968000c2e1900 */
[----:B------:R-:W5:Y:S01]  /*01a0*/  LDG.E.EL R9, desc[UR4][R12.64] ;  /* 0x000000040c097981 */ /* 0x000f62000c2e1900 */
[----:B---3--:R-:W-:-:S05]  /*01b0*/  IMAD.WIDE R2, R0, 0x4, R2 ;  /* 0x0000000400027825 */ /* 0x008fca00078e0202 */
[----:B------:R-:W5:Y:S01]  /*01c0*/  LDG.E.64 R6, desc[UR4][R2.64] ;  /* 0x0000000402067981 */ /* 0x000f62000c1e1b00 */
[----:B0-2---:R-:W-:-:S04]  /*01d0*/  IMAD.WIDE R14, R19, 0x4, R16 ;  /* 0x00000004130e7825 */ /* 0x005fc800078e0210 */
[----:B-1----:R-:W-:Y:S02]  /*01e0*/  IMAD.WIDE R16, R19, 0x4, R4 ;  /* 0x0000000413107825 */ /* 0x002fe400078e0204 */
[----:B------:R-:W2:Y:S01]  /*01f0*/  LDG.E.EL R14, desc[UR4][R14.64] ;  /* 0x000000040e0e7981 */ /* 0x000ea2000c2e1900 */
[----:B----4-:R-:W-:Y:S01]  /*0200*/  HFMA2.MMA R10, -RZ, RZ, 1.625, 0 ;  /* 0x3e800000ff0a7435 */ /* 0x010fe200000001ff */
[----:B------:R-:W0:Y:S02]  /*0210*/  LDC.64 R4, c[0x0][0x240] ;  /* 0x00009000ff047b82 */ /* 0x000e240000000a00 */
[----:B------:R-:W2:Y:S01]  /*0220*/  LDG.E.EL R17, desc[UR4][R16.64] ;  /* 0x0000000410117981 */ /* 0x000ea2000c2e1900 */
[----:B0-----:R-:W-:-:S04]  /*0230*/  IMAD.WIDE R4, R0, 0x4, R4 ;  /* 0x0000000400047825 */ /* 0x001fc800078e0204 */
[----:B------:R-:W-:-:S04]  /*0240*/  FADD R18, R18, 9.9999997473787516356e-06 ;  /* 0x3727c5ac12127421 */ /* 0x000fc80000000000 */
[----:B------:R-:W0:Y:S02]  /*0250*/  MUFU.SQRT R19, R18 ;  /* 0x0000001200137308 */ /* 0x000e240000002000 */
[C---:B0-----:R-:W-:Y:S02]  /*0260*/  FSETP.GT.AND P0, PT, R19.reuse, 8.50705917302346158658e+37, PT ;  /* 0x7e8000001300780b */ /* 0x041fe40003f04000 */
[----:B------:R-:W-:-:S11]  /*0270*/  FSETP.GEU.AND P1, PT, R19, 1.175494350822287508e-38, PT ;  /* 0x008000001300780b */ /* 0x000fd60003f2e000 */
[----:B------:R-:W-:-:S04]  /*0280*/  @P0 FMUL R19, R19, 0.25 ;  /* 0x3e80000013130820 */ /* 0x000fc80000400000 */
[----:B------:R-:W-:-:S06]  /*0290*/  @!P1 FMUL R19, R19, 16777216 ;  /* 0x4b80000013139820 */ /* 0x000fcc0000400000 */
[----:B------:R-:W0:Y:S01]  /*02a0*/  MUFU.RCP R19, R19 ;  /* 0x0000001300137308 */ /* 0x000e220000001000 */
[----:B------:R-:W-:Y:S01]  /*02b0*/  FSEL R10, R10, 1, P0 ;  /* 0x3f8000000a0a7808 */ /* 0x000fe20000000000 */
[--C-:B-----5:R-:W-:Y:S01]  /*02c0*/  FADD R6, R6, R8.reuse ;  /* 0x0000000806067221 */ /* 0x120fe20000000000 */
[----:B------:R-:W-:-:S03]  /*02d0*/  FADD R7, R7, R8 ;  /* 0x0000000807077221 */ /* 0x000fc60000000000 */
[----:B------:R-:W-:Y:S01]  /*02e0*/  @!P1 FMUL R10, R10, 16777216 ;  /* 0x4b8000000a0a9820 */ /* 0x000fe20000400000 */
[C---:B------:R-:W-:Y:S01]  /*02f0*/  FADD R8, -R9.reuse, R6 ;  /* 0x0000000609087221 */ /* 0x040fe20000000100 */
[----:B------:R-:W-:Y:S02]  /*0300*/  FADD R9, -R9, R7 ;  /* 0x0000000709097221 */ /* 0x000fe40000000100 */
[----:B0-----:R-:W-:-:S04]  /*0310*/  FMUL R10, R19, R10 ;  /* 0x0000000a130a7220 */ /* 0x001fc80000400000 */
[-C--:B------:R-:W-:Y:S01]  /*0320*/  FMUL R8, R8, R10.reuse ;  /* 0x0000000a08087220 */ /* 0x080fe20000400000 */
[----:B------:R-:W-:-:S03]  /*0330*/  FMUL R10, R9, R10 ;  /* 0x0000000a090a7220 */ /* 0x000fc60000400000 */
[C-C-:B--2---:R-:W-:Y:S01]  /*0340*/  FFMA R8, R14.reuse, R8, R17.reuse ;  /* 0x000000080e087223 */ /* 0x144fe20000000011 */
[----:B------:R-:W-:-:S04]  /*0350*/  FFMA R10, R14, R10, R17 ;  /* 0x0000000a0e0a7223 */ /* 0x000fc80000000011 */
[----:B------:R-:W-:Y:S02]  /*0360*/  FSETP.GEU.AND P0, PT, R8, RZ, PT ;  /* 0x000000ff0800720b */ /* 0x000fe40003f0e000 */
[----:B------:R-:W-:Y:S02]  /*0370*/  FSETP.GEU.AND P1, PT, R10, RZ, PT ;  /* 0x000000ff0a00720b */ /* 0x000fe40003f2e000 */
[----:B------:R-:W-:Y:S02]  /*0380*/  FSEL R8, R8, RZ, P0 ;  /* 0x000000ff08087208 */ /* 0x000fe40000000000 */
[----:B------:R-:W-:Y:S01]  /*0390*/  FSEL R9, R10, RZ, P1 ;  /* 0x000000ff0a097208 */ /* 0x000fe20000800000 */
[----:B------:R-:W-:Y:S04]  /*03a0*/  STG.E.64 desc[UR4][R2.64], R6 ;  /* 0x0000000602007986 */ /* 0x000fe8000c101b04 */
[----:B------:R-:W-:Y:S01]  /*03b0*/  STG.E.64 desc[UR4][R4.64], R8 ;  /* 0x0000000804007986 */ /* 0x000fe2000c101b04 */
[----:B------:R-:W-:Y:S05]  /*03c0*/  EXIT ;  /* 0x000000000000794d */ /* 0x000fea0003800000 */
.L_x_0:
[----:B------:R-:W-:-:S00]  /*03d0*/  BRA `(.L_x_0) ;  /* 0xfffffffc00fc7947 */ /* 0x000fc0000383ffff */
[----:B------:R-:W-:-:S00]  /*03e0*/  NOP ;  /* 0x0000000000007918 */ /* 0x000fc00000000000 */
        /* <DEDUP_REMOVED lines=9> */
.L_x_1:


//--------------------- .nv.global.init           --------------------------
	.section	.nv.global.init,"aw",@progbits
.nv.global.init:
	.type		_$_str,@object
	.size		_$_str,(_$_str_$_2 - _$_str)
_$_str:
        /*0000*/ 	.byte	0x5f, 0x5f, 0x43, 0x55, 0x44, 0x41, 0x5f, 0x46, 0x54, 0x5a, 0x00
	.type		_$_str_$_2,@object
	.size		_$_str_$_2,(.L_1 - _$_str_$_2)
_$_str_$_2:
        /*000b*/ 	.byte	0x5f, 0x5f, 0x43, 0x55, 0x44, 0x41, 0x5f, 0x50, 0x52, 0x45, 0x43, 0x5f, 0x53, 0x51, 0x52, 0x54
        /*001b*/ 	.byte	0x00
.L_1:


//--------------------- .nv.constant0.triton_poi_fused__native_batch_norm_legit_no_training_convolution_relu_23 --------------------------
	.section	.nv.constant0.triton_poi_fused__native_batch_norm_legit_no_training_convolution_relu_23,"a",@progbits
	.sectionflags	@""
	.align	4
.nv.constant0.triton_poi_fused__native_batch_norm_legit_no_training_convolution_relu_23:
	.zero		588
